	.headerflags	@"EF_CUDA_TEXMODE_UNIFIED EF_CUDA_64BIT_ADDRESS EF_CUDA_ACCELERATORS EF_CUDA_SM90 EF_CUDA_VIRTUAL_SM(EF_CUDA_SM90)"
	.elftype	@"ET_EXEC"


//--------------------- .nv.info                  --------------------------
	.section	.nv.info,"",@"SHT_CUDA_INFO"
	.align	4


	//----- nvinfo : EIATTR_REGCOUNT
	.align		4
        /*0000*/ 	.byte	0x04, 0x2f
        /*0002*/ 	.short	(.L_2 - .L_1)
	.align		4
.L_1:
        /*0004*/ 	.word	index@(triton_per_fused_log10_mse_loss_mul_reciprocal_0)
        /*0008*/ 	.word	0x00000010


	//----- nvinfo : EIATTR_MIN_STACK_SIZE
	.align		4
.L_2:
        /*000c*/ 	.byte	0x04, 0x12
        /*000e*/ 	.short	(.L_4 - .L_3)
	.align		4
.L_3:
        /*0010*/ 	.word	index@(triton_per_fused_log10_mse_loss_mul_reciprocal_0)
        /*0014*/ 	.word	0x00000000


	//----- nvinfo : EIATTR_FRAME_SIZE
	.align		4
.L_4:
        /*0018*/ 	.byte	0x04, 0x11
        /*001a*/ 	.short	(.L_6 - .L_5)
	.align		4
.L_5:
        /*001c*/ 	.word	index@(triton_per_fused_log10_mse_loss_mul_reciprocal_0)
        /*0020*/ 	.word	0x00000000


	//----- nvinfo : EIATTR_MIN_STACK_SIZE
	.align		4
.L_6:
        /*0024*/ 	.byte	0x04, 0x12
        /*0026*/ 	.short	(.L_8 - .L_7)
	.align		4
.L_7:
        /*0028*/ 	.word	index@(triton_per_fused_log10_mse_loss_mul_reciprocal_0)
        /*002c*/ 	.word	0x00000000
.L_8:


//--------------------- .nv.info.triton_per_fused_log10_mse_loss_mul_reciprocal_0 --------------------------
	.section	.nv.info.triton_per_fused_log10_mse_loss_mul_reciprocal_0,"",@"SHT_CUDA_INFO"
	.sectionflags	@""
	.align	4


	//----- nvinfo : EIATTR_CUDA_API_VERSION
	.align		4
        /*0000*/ 	.byte	0x04, 0x37
        /*0002*/ 	.short	(.L_10 - .L_9)
.L_9:
        /*0004*/ 	.word	0x0000007c


	//----- nvinfo : EIATTR_KPARAM_INFO
	.align		4
.L_10:
        /*0008*/ 	.byte	0x04, 0x17
        /*000a*/ 	.short	(.L_12 - .L_11)
.L_11:
        /*000c*/ 	.word	0x00000000
        /*0010*/ 	.short	0x0003
        /*0012*/ 	.short	0x0018
        /*0014*/ 	.byte	0x00, 0xf0, 0x11, 0x00


	//----- nvinfo : EIATTR_KPARAM_INFO
	.align		4
.L_12:
        /*0018*/ 	.byte	0x04, 0x17
        /*001a*/ 	.short	(.L_14 - .L_13)
.L_13:
        /*001c*/ 	.word	0x00000000
        /*0020*/ 	.short	0x0002
        /*0022*/ 	.short	0x0010
        /*0024*/ 	.byte	0x00, 0xf4, 0x21, 0x00


	//----- nvinfo : EIATTR_KPARAM_INFO
	.align		4
.L_14:
        /*0028*/ 	.byte	0x04, 0x17
        /*002a*/ 	.short	(.L_16 - .L_15)
.L_15:
        /*002c*/ 	.word	0x00000000
        /*0030*/ 	.short	0x0001
        /*0032*/ 	.short	0x0008
        /*0034*/ 	.byte	0x00, 0xf4, 0x21, 0x00


	//----- nvinfo : EIATTR_KPARAM_INFO
	.align		4
.L_16:
        /*0038*/ 	.byte	0x04, 0x17
        /*003a*/ 	.short	(.L_18 - .L_17)
.L_17:
        /*003c*/ 	.word	0x00000000
        /*0040*/ 	.short	0x0000
        /*0042*/ 	.short	0x0000
        /*0044*/ 	.byte	0x00, 0xf4, 0x21, 0x00


	//----- nvinfo : EIATTR_SPARSE_MMA_MASK
	.align		4
.L_18:
        /*0048*/ 	.byte	0x03, 0x50
        /*004a*/ 	.short	0x0000


	//----- nvinfo : EIATTR_MAXREG_COUNT
	.align		4
        /*004c*/ 	.byte	0x03, 0x1b
        /*004e*/ 	.short	0x00ff


	//----- nvinfo : EIATTR_COOP_GROUP_MASK_REGIDS
	.align		4
        /*0050*/ 	.byte	0x04, 0x29
        /*0052*/ 	.short	(.L_20 - .L_19)


	//   ....[0]....
.L_19:
        /*0054*/ 	.word	0xffffffff


	//   ....[1]....
        /*0058*/ 	.word	0xffffffff


	//   ....[2]....
        /*005c*/ 	.word	0xffffffff


	//   ....[3]....
        /*0060*/ 	.word	0xffffffff


	//   ....[4]....
        /*0064*/ 	.word	0xffffffff


	//   ....[5]....
        /*0068*/ 	.word	0xffffffff


	//----- nvinfo : EIATTR_COOP_GROUP_INSTR_OFFSETS
	.align		4
.L_20:
        /*006c*/ 	.byte	0x04, 0x28
        /*006e*/ 	.short	(.L_22 - .L_21)


	//   ....[0]....
.L_21:
        /*0070*/ 	.word	0x00000180


	//   ....[1]....
        /*0074*/ 	.word	0x000001a0


	//   ....[2]....
        /*0078*/ 	.word	0x000001d0


	//   ....[3]....
        /*007c*/ 	.word	0x00000200


	//   ....[4]....
        /*0080*/ 	.word	0x00000230


	//   ....[5]....
        /*0084*/ 	.word	0x000002b0


	//----- nvinfo : EIATTR_EXIT_INSTR_OFFSETS
	.align		4
.L_22:
        /*0088*/ 	.byte	0x04, 0x1c
        /*008a*/ 	.short	(.L_24 - .L_23)


	//   ....[0]....
.L_23:
        /*008c*/ 	.word	0x00000510


	//   ....[1]....
        /*0090*/ 	.word	0x000005b0


	//----- nvinfo : EIATTR_REQNTID
	.align		4
.L_24:
        /*0094*/ 	.byte	0x04, 0x10
        /*0096*/ 	.short	(.L_26 - .L_25)
.L_25:
        /*0098*/ 	.word	0x00000040
        /*009c*/ 	.word	0x00000001
        /*00a0*/ 	.word	0x00000001


	//----- nvinfo : EIATTR_CBANK_PARAM_SIZE
	.align		4
.L_26:
        /*00a4*/ 	.byte	0x03, 0x19
        /*00a6*/ 	.short	0x001c


	//----- nvinfo : EIATTR_PARAM_CBANK
	.align		4
        /*00a8*/ 	.byte	0x04, 0x0a
        /*00aa*/ 	.short	(.L_28 - .L_27)
	.align		4
.L_27:
        /*00ac*/ 	.word	index@(.nv.constant0.triton_per_fused_log10_mse_loss_mul_reciprocal_0)
        /*00b0*/ 	.short	0x0210
        /*00b2*/ 	.short	0x001c


	//----- nvinfo : EIATTR_SW_WAR
	.align		4
.L_28:
        /*00b4*/ 	.byte	0x04, 0x36
        /*00b6*/ 	.short	(.L_30 - .L_29)
.L_29:
        /*00b8*/ 	.word	0x00000008
.L_30:


//--------------------- .nv.callgraph             --------------------------
	.section	.nv.callgraph,"",@"SHT_CUDA_CALLGRAPH"
	.align	4
	.sectionentsize	8
	.align		4
        /*0000*/ 	.word	0x00000000
	.align		4
        /*0004*/ 	.word	0xffffffff
	.align		4
        /*0008*/ 	.word	0x00000000
	.align		4
        /*000c*/ 	.word	0xfffffffe
	.align		4
        /*0010*/ 	.word	0x00000000
	.align		4
        /*0014*/ 	.word	0xfffffffd
	.align		4
        /*0018*/ 	.word	0x00000000
	.align		4
        /*001c*/ 	.word	0xfffffffc


//--------------------- .nv.constant4             --------------------------
	.section	.nv.constant4,"a",@progbits
	.align	8
	.align		8
.nv.constant4:
        /*0000*/ 	.dword	_$_str


//--------------------- .text.triton_per_fused_log10_mse_loss_mul_reciprocal_0 --------------------------
	.section	.text.triton_per_fused_log10_mse_loss_mul_reciprocal_0,"ax",@progbits
	.sectionflags	@"SHF_BARRIERS=1"
	.align	128
        .global         triton_per_fused_log10_mse_loss_mul_reciprocal_0
        .type           triton_per_fused_log10_mse_loss_mul_reciprocal_0,@function
        .size           triton_per_fused_log10_mse_loss_mul_reciprocal_0,(.L_x_1 - triton_per_fused_log10_mse_loss_mul_reciprocal_0)
        .other          triton_per_fused_log10_mse_loss_mul_reciprocal_0,@"STO_CUDA_ENTRY STV_DEFAULT"
triton_per_fused_log10_mse_loss_mul_reciprocal_0:
.text.triton_per_fused_log10_mse_loss_mul_reciprocal_0:
[----:B------:R-:W0:Y:S02]  /*0000*/  LDC R1, c[0x0][0x28] ;  /* 0x00000a00ff017b82 */ /* 0x000e240000000800 */
[----:B------:R-:W1:Y:S01]  /*0010*/  S2R R13, SR_TID.X ;  /* 0x00000000000d7919 */ /* 0x000e620000002100 */
[----:B------:R-:W2:Y:S01]  /*0020*/  LDC.64 R4, c[0x0][0x218] ;  /* 0x00008600ff047b82 */ /* 0x000ea20000000a00 */
[----:B------:R-:W-:-:S07]  /*0030*/  ULDC.64 UR6, c[0x0][0x208] ;  /* 0x0000820000067ab9 */ /* 0x000fce0000000a00 */
[----:B------:R-:W3:Y:S01]  /*0040*/  LDC.64 R8, c[0x0][0x220] ;  /* 0x00008800ff087b82 */ /* 0x000ee20000000a00 */
[----:B-1----:R-:W-:-:S04]  /*0050*/  SHF.L.U32 R0, R13, 0x2, RZ ;  /* 0x000000020d007819 */ /* 0x002fc800000006ff */
[----:B------:R-:W-:-:S05]  /*0060*/  LOP3.LUT R3, R0, 0xfc, RZ, 0xc0, !PT ;  /* 0x000000fc00037812 */ /* 0x000fca00078ec0ff */
[----:B--2---:R-:W-:-:S04]  /*0070*/  IMAD.WIDE.U32 R4, R3, 0x4, R4 ;  /* 0x0000000403047825 */ /* 0x004fc800078e0004 */
[----:B---3--:R-:W-:Y:S02]  /*0080*/  IMAD.WIDE.U32 R8, R3, 0x4, R8 ;  /* 0x0000000403087825 */ /* 0x008fe400078e0008 */
[----:B------:R-:W2:Y:S04]  /*0090*/  LDG.E.128 R4, desc[UR6][R4.64] ;  /* 0x0000000604047981 */ /* 0x000ea8000c1e1d00 */
[----:B------:R-:W2:Y:S01]  /*00a0*/  LDG.E.128 R8, desc[UR6][R8.64] ;  /* 0x0000000608087981 */ /* 0x000ea2000c1e1d00 */
[----:B------:R-:W1:Y:S01]  /*00b0*/  S2UR UR5, SR_CgaCtaId ;  /* 0x00000000000579c3 */ /* 0x000e620000008800 */
[C---:B------:R-:W-:Y:S01]  /*00c0*/  LOP3.LUT P0, RZ, R13.reuse, 0x1f, RZ, 0xc0, !PT ;  /* 0x0000001f0dff7812 */ /* 0x040fe2000780c0ff */
[----:B------:R-:W-:Y:S01]  /*00d0*/  UMOV UR4, 0x400 ;  /* 0x0000040000047882 */ /* 0x000fe20000000000 */
[----:B------:R-:W-:Y:S01]  /*00e0*/  ISETP.GE.AND P1, PT, R13, 0x2, PT ;  /* 0x000000020d00780c */ /* 0x000fe20003f26270 */
[----:B-1----:R-:W-:Y:S01]  /*00f0*/  UPRMT UR4, UR5, 0x654, UR4 ;  /* 0x0000065405047896 */ /* 0x002fe20008000004 */
[----:B--2---:R-:W-:Y:S01]  /*0100*/  FADD R12, R5, -R9 ;  /* 0x80000009050c7221 */ /* 0x004fe20000000000 */
[----:B------:R-:W-:Y:S01]  /*0110*/  FADD R3, R4, -R8 ;  /* 0x8000000804037221 */ /* 0x000fe20000000000 */
[----:B------:R-:W-:Y:S01]  /*0120*/  FADD R6, R6, -R10 ;  /* 0x8000000a06067221 */ /* 0x000fe20000000000 */
[----:B------:R-:W-:Y:S01]  /*0130*/  FADD R7, R7, -R11 ;  /* 0x8000000b07077221 */ /* 0x000fe20000000000 */
[----:B------:R-:W-:-:S04]  /*0140*/  FMUL R12, R12, R12 ;  /* 0x0000000c0c0c7220 */ /* 0x000fc80000400000 */
[----:B------:R-:W-:-:S04]  /*0150*/  FFMA R3, R3, R3, R12 ;  /* 0x0000000303037223 */ /* 0x000fc8000000000c */
[----:B------:R-:W-:-:S04]  /*0160*/  FFMA R6, R6, R6, R3 ;  /* 0x0000000606067223 */ /* 0x000fc80000000003 */
[----:B------:R-:W-:-:S05]  /*0170*/  FFMA R6, R7, R7, R6 ;  /* 0x0000000707067223 */ /* 0x000fca0000000006 */
[----:B------:R-:W1:Y:S02]  /*0180*/  SHFL.BFLY PT, R3, R6, 0x10, 0x1f ;  /* 0x0e001f0006037f89 */ /* 0x000e6400000e0000 */
[----:B-1----:R-:W-:-:S05]  /*0190*/  FADD R3, R6, R3 ;  /* 0x0000000306037221 */ /* 0x002fca0000000000 */
[----:B------:R-:W1:Y:S02]  /*01a0*/  SHFL.BFLY PT, R4, R3, 0x8, 0x1f ;  /* 0x0d001f0003047f89 */ /* 0x000e6400000e0000 */
[----:B-1----:R-:W-:Y:S01]  /*01b0*/  FADD R4, R3, R4 ;  /* 0x0000000403047221 */ /* 0x002fe20000000000 */
[----:B------:R-:W-:-:S04]  /*01c0*/  SHF.R.U32.HI R3, RZ, 0x3, R13 ;  /* 0x00000003ff037819 */ /* 0x000fc8000001160d */
[----:B------:R-:W1:Y:S02]  /*01d0*/  SHFL.BFLY PT, R5, R4, 0x4, 0x1f ;  /* 0x0c801f0004057f89 */ /* 0x000e6400000e0000 */
[----:B-1----:R-:W-:Y:S01]  /*01e0*/  FADD R5, R4, R5 ;  /* 0x0000000504057221 */ /* 0x002fe20000000000 */
[----:B------:R-:W-:-:S04]  /*01f0*/  LOP3.LUT R4, R3, 0x4, RZ, 0xc0, !PT ;  /* 0x0000000403047812 */ /* 0x000fc800078ec0ff */
[----:B------:R-:W1:Y:S02]  /*0200*/  SHFL.BFLY PT, R8, R5, 0x2, 0x1f ;  /* 0x0c401f0005087f89 */ /* 0x000e6400000e0000 */
[----:B-1----:R-:W-:Y:S01]  /*0210*/  FADD R8, R5, R8 ;  /* 0x0000000805087221 */ /* 0x002fe20000000000 */
[----:B------:R-:W-:-:S04]  /*0220*/  LOP3.LUT R5, R13, 0x1, RZ, 0xc0, !PT ;  /* 0x000000010d057812 */ /* 0x000fc800078ec0ff */
[----:B------:R-:W1:Y:S02]  /*0230*/  SHFL.BFLY PT, R7, R8, 0x1, 0x1f ;  /* 0x0c201f0008077f89 */ /* 0x000e6400000e0000 */
[----:B-1----:R-:W-:-:S05]  /*0240*/  FADD R7, R8, R7 ;  /* 0x0000000708077221 */ /* 0x002fca0000000000 */
[----:B------:R1:W-:Y:S01]  /*0250*/  @!P0 STS [R4+UR4], R7 ;  /* 0x0000000704008988 */ /* 0x0003e20008000804 */
[----:B------:R-:W-:Y:S01]  /*0260*/  BAR.SYNC.DEFER_BLOCKING 0x0 ;  /* 0x0000000000007b1d */ /* 0x000fe20000010000 */
[----:B------:R-:W-:-:S04]  /*0270*/  ISETP.NE.U32.AND P0, PT, R5, 0x1, PT ;  /* 0x000000010500780c */ /* 0x000fc80003f05070 */
[----:B------:R-:W-:Y:S02]  /*0280*/  ISETP.LT.AND P0, PT, R13, 0x2, P0 ;  /* 0x000000020d00780c */ /* 0x000fe40000701270 */
[----:B-1----:R-:W-:Y:S01]  /*0290*/  MOV R4, 0x3e055027 ;  /* 0x3e05502700047802 */ /* 0x002fe20000000f00 */
[----:B------:R-:W1:Y:S04]  /*02a0*/  @!P1 LDS R2, [R0+UR4] ;  /* 0x0000000400029984 */ /* 0x000e680008000800 */
[----:B-1----:R-:W1:Y:S02]  /*02b0*/  SHFL.BFLY PT, R3, R2, 0x1, 0x1f ;  /* 0x0c201f0002037f89 */ /* 0x002e6400000e0000 */
[----:B-1----:R-:W-:Y:S01]  /*02c0*/  FADD R3, R2, R3 ;  /* 0x0000000302037221 */ /* 0x002fe20000000000 */
[----:B------:R-:W-:-:S04]  /*02d0*/  HFMA2.MMA R2, -RZ, RZ, 1.625, 0 ;  /* 0x3e800000ff027435 */ /* 0x000fc800000001ff */
[----:B------:R-:W-:Y:S01]  /*02e0*/  @P0 STS [R0+UR4], R3 ;  /* 0x0000000300000988 */ /* 0x000fe20008000804 */
[----:B------:R-:W-:Y:S06]  /*02f0*/  BAR.SYNC.DEFER_BLOCKING 0x0 ;  /* 0x0000000000007b1d */ /* 0x000fec0000010000 */
[----:B------:R-:W1:Y:S02]  /*0300*/  LDS R5, [UR4] ;  /* 0x00000004ff057984 */ /* 0x000e640008000800 */
[----:B-1----:R-:W-:-:S04]  /*0310*/  FADD R5, RZ, R5 ;  /* 0x00000005ff057221 */ /* 0x002fc80000000000 */
[----:B------:R-:W-:Y:S01]  /*0320*/  FMUL R5, R5, 0.00390625 ;  /* 0x3b80000005057820 */ /* 0x000fe20000400000 */
[----:B------:R-:W-:Y:S04]  /*0330*/  BAR.SYNC.DEFER_BLOCKING 0x0 ;  /* 0x0000000000007b1d */ /* 0x000fe80000010000 */
[C---:B------:R-:W-:Y:S02]  /*0340*/  FSETP.GT.AND P0, PT, |R5|.reuse, 8.50705917302346158658e+37, PT ;  /* 0x7e8000000500780b */ /* 0x040fe40003f04200 */
[----:B------:R-:W-:Y:S02]  /*0350*/  FSETP.GEU.AND P1, PT, |R5|, 1.175494350822287508e-38, PT ;  /* 0x008000000500780b */ /* 0x000fe40003f2e200 */
[----:B------:R-:W-:-:S09]  /*0360*/  FSEL R0, R2, 1, P0 ;  /* 0x3f80000002007808 */ /* 0x000fd20000000000 */
[----:B------:R-:W-:Y:S01]  /*0370*/  @P0 FMUL R5, R5, 0.25 ;  /* 0x3e80000005050820 */ /* 0x000fe20000400000 */
[----:B------:R-:W-:Y:S01]  /*0380*/  LOP3.LUT P0, RZ, R13, 0x3f, RZ, 0xc0, !PT ;  /* 0x0000003f0dff7812 */ /* 0x000fe2000780c0ff */
[----:B------:R-:W-:Y:S02]  /*0390*/  @!P1 FMUL R0, R0, 16777216 ;  /* 0x4b80000000009820 */ /* 0x000fe40000400000 */
[----:B------:R-:W-:-:S06]  /*03a0*/  @!P1 FMUL R5, R5, 16777216 ;  /* 0x4b80000005059820 */ /* 0x000fcc0000400000 */
[----:B------:R-:W1:Y:S02]  /*03b0*/  MUFU.RCP R5, R5 ;  /* 0x0000000500057308 */ /* 0x000e640000001000 */
[----:B-1----:R-:W-:-:S05]  /*03c0*/  FMUL R0, R5, R0 ;  /* 0x0000000005007220 */ /* 0x002fca0000400000 */
[----:B------:R-:W-:-:S13]  /*03d0*/  FSETP.GEU.AND P1, PT, R0, 1.175494350822287508e-38, PT ;  /* 0x008000000000780b */ /* 0x000fda0003f2e000 */
[----:B------:R-:W-:-:S05]  /*03e0*/  @!P1 FMUL R0, R0, 8388608 ;  /* 0x4b00000000009820 */ /* 0x000fca0000400000 */
[----:B------:R-:W-:-:S04]  /*03f0*/  IADD3 R2, R0, -0x3f2aaaab, RZ ;  /* 0xc0d5555500027810 */ /* 0x000fc80007ffe0ff */
[----:B------:R-:W-:-:S04]  /*0400*/  LOP3.LUT R3, R2, 0xff800000, RZ, 0xc0, !PT ;  /* 0xff80000002037812 */ /* 0x000fc800078ec0ff */
[----:B------:R-:W-:Y:S02]  /*0410*/  IADD3 R2, R0, -R3, RZ ;  /* 0x8000000300027210 */ /* 0x000fe40007ffe0ff */
[----:B------:R-:W-:-:S03]  /*0420*/  I2FP.F32.S32 R3, R3 ;  /* 0x0000000300037245 */ /* 0x000fc60000201400 */
[----:B------:R-:W-:-:S04]  /*0430*/  FADD R5, R2, -1 ;  /* 0xbf80000002057421 */ /* 0x000fc80000000000 */
[----:B------:R-:W-:-:S04]  /*0440*/  FFMA.FTZ R2, R5, -R4, 0.14084610342979431152 ;  /* 0x3e1039f605027423 */ /* 0x000fc80000010804 */
[----:B------:R-:W-:-:S04]  /*0450*/  FFMA.FTZ R2, R5, R2, -0.12148627638816833496 ;  /* 0xbdf8cdcc05027423 */ /* 0x000fc80000010002 */
[----:B------:R-:W-:-:S04]  /*0460*/  FFMA.FTZ R2, R5, R2, 0.13980610668659210205 ;  /* 0x3e0f295505027423 */ /* 0x000fc80000010002 */
[----:B------:R-:W-:-:S04]  /*0470*/  FFMA.FTZ R2, R5, R2, -0.16684235632419586182 ;  /* 0xbe2ad8b905027423 */ /* 0x000fc80000010002 */
[----:B------:R-:W-:-:S04]  /*0480*/  FFMA.FTZ R2, R5, R2, 0.20012299716472625732 ;  /* 0x3e4ced0b05027423 */ /* 0x000fc80000010002 */
[----:B------:R-:W-:-:S04]  /*0490*/  FFMA.FTZ R2, R5, R2, -0.24999669194221496582 ;  /* 0xbe7fff2205027423 */ /* 0x000fc80000010002 */
[----:B------:R-:W-:-:S04]  /*04a0*/  FFMA.FTZ R2, R5, R2, 0.33333182334899902344 ;  /* 0x3eaaaa7805027423 */ /* 0x000fc80000010002 */
[C---:B------:R-:W-:Y:S01]  /*04b0*/  FFMA.FTZ R4, R5.reuse, R2, -0.5 ;  /* 0xbf00000005047423 */ /* 0x040fe20000010002 */
[----:B------:R-:W-:Y:S02]  /*04c0*/  FSEL R2, RZ, -23, P1 ;  /* 0xc1b80000ff027808 */ /* 0x000fe40000800000 */
[----:B------:R-:W-:Y:S01]  /*04d0*/  ISETP.GE.U32.AND P1, PT, R0, 0x7f800000, PT ;  /* 0x7f8000000000780c */ /* 0x000fe20003f26070 */
[----:B------:R-:W-:Y:S02]  /*04e0*/  FMUL R6, R5, R4 ;  /* 0x0000000405067220 */ /* 0x000fe40000400000 */
[----:B------:R-:W-:Y:S02]  /*04f0*/  FFMA.FTZ R4, R3, 1.1920928955078125e-07, R2 ;  /* 0x3400000003047823 */ /* 0x000fe40000010002 */
[----:B------:R-:W-:Y:S01]  /*0500*/  FFMA.FTZ R5, R5, R6, R5 ;  /* 0x0000000605057223 */ /* 0x000fe20000010005 */
[----:B------:R-:W-:Y:S07]  /*0510*/  @P0 EXIT ;  /* 0x000000000000094d */ /* 0x000fee0003800000 */
[----:B------:R-:W0:Y:S01]  /*0520*/  LDC.64 R2, c[0x0][0x210] ;  /* 0x00008400ff027b82 */ /* 0x000e220000000a00 */
[----:B------:R-:W-:Y:S01]  /*0530*/  @P1 MOV R7, 0x7f800000 ;  /* 0x7f80000000071802 */ /* 0x000fe20000000f00 */
[----:B------:R-:W-:Y:S01]  /*0540*/  FFMA.FTZ R4, R4, 0.69314718246459960938, R5 ;  /* 0x3f31721804047823 */ /* 0x000fe20000010005 */
[----:B------:R-:W-:-:S03]  /*0550*/  FSETP.NEU.AND P0, PT, R0, RZ, PT ;  /* 0x000000ff0000720b */ /* 0x000fc60003f0d000 */
[----:B------:R-:W-:-:S04]  /*0560*/  @P1 FFMA.FTZ R4, R0, R7, +INF ;  /* 0x7f80000000041423 */ /* 0x000fc80000010007 */
[----:B------:R-:W-:-:S04]  /*0570*/  FMUL R4, R4, 0.43429449200630187988 ;  /* 0x3ede5bd904047820 */ /* 0x000fc80000400000 */
[----:B------:R-:W-:-:S05]  /*0580*/  FMUL R4, R4, 10 ;  /* 0x4120000004047820 */ /* 0x000fca0000400000 */
[----:B------:R-:W-:-:S05]  /*0590*/  FSEL R5, R4, -INF , P0 ;  /* 0xff80000004057808 */ /* 0x000fca0000000000 */
[----:B0-----:R-:W-:Y:S01]  /*05a0*/  STG.E desc[UR6][R2.64], R5 ;  /* 0x0000000502007986 */ /* 0x001fe2000c101906 */
[----:B------:R-:W-:Y:S05]  /*05b0*/  EXIT ;  /* 0x000000000000794d */ /* 0x000fea0003800000 */
.L_x_0:
[----:B------:R-:W-:-:S00]  /*05c0*/  BRA `(.L_x_0) ;  /* 0xfffffffc00fc7947 */ /* 0x000fc0000383ffff */
[----:B------:R-:W-:-:S00]  /*05d0*/  NOP ;  /* 0x0000000000007918 */ /* 0x000fc00000000000 */
        /* <DEDUP_REMOVED lines=10> */
.L_x_1:


//--------------------- .nv.global.init           --------------------------
	.section	.nv.global.init,"aw",@progbits
.nv.global.init:
	.type		_$_str,@object
	.size		_$_str,(.L_0 - _$_str)
_$_str:
        /*0000*/ 	.byte	0x5f, 0x5f, 0x43, 0x55, 0x44, 0x41, 0x5f, 0x46, 0x54, 0x5a, 0x00
.L_0:


//--------------------- .nv.shared.triton_per_fused_log10_mse_loss_mul_reciprocal_0 --------------------------
	.section	.nv.shared.triton_per_fused_log10_mse_loss_mul_reciprocal_0,"aw",@nobits
	.sectionflags	@""
	.align	16
	.zero		1024


//--------------------- .nv.constant0.triton_per_fused_log10_mse_loss_mul_reciprocal_0 --------------------------
	.section	.nv.constant0.triton_per_fused_log10_mse_loss_mul_reciprocal_0,"a",@progbits
	.sectionflags	@""
	.align	4
.nv.constant0.triton_per_fused_log10_mse_loss_mul_reciprocal_0:
	.zero		556
